//
// Generated by NVIDIA NVVM Compiler
//
// Compiler Build ID: CL-36424714
// Cuda compilation tools, release 13.0, V13.0.88
// Based on NVVM 20.0.0
//

.version 9.0
.target sm_100
.address_size 64

	// .globl	_Z17prescan_arbitraryPiS_ii
.extern .shared .align 16 .b8 temp[];

.visible .entry _Z17prescan_arbitraryPiS_ii(
	.param .u64 .ptr .align 1 _Z17prescan_arbitraryPiS_ii_param_0,
	.param .u64 .ptr .align 1 _Z17prescan_arbitraryPiS_ii_param_1,
	.param .u32 _Z17prescan_arbitraryPiS_ii_param_2,
	.param .u32 _Z17prescan_arbitraryPiS_ii_param_3
)
{
	.reg .pred 	%p<10>;
	.reg .b32 	%r<83>;
	.reg .b64 	%rd<13>;

	ld.param.u64 	%rd1, [_Z17prescan_arbitraryPiS_ii_param_0];
	ld.param.u64 	%rd2, [_Z17prescan_arbitraryPiS_ii_param_1];
	ld.param.u32 	%r17, [_Z17prescan_arbitraryPiS_ii_param_2];
	ld.param.u32 	%r18, [_Z17prescan_arbitraryPiS_ii_param_3];
	mov.u32 	%r1, %tid.x;
	shr.u32 	%r19, %r17, 31;
	add.s32 	%r20, %r17, %r19;
	shr.s32 	%r2, %r20, 1;
	add.s32 	%r21, %r2, %r1;
	shr.u32 	%r22, %r1, 5;
	shr.s32 	%r23, %r21, 5;
	setp.ge.s32 	%p1, %r1, %r17;
	add.s32 	%r24, %r22, %r1;
	shl.b32 	%r25, %r24, 2;
	mov.u32 	%r26, temp;
	add.s32 	%r3, %r26, %r25;
	add.s32 	%r27, %r23, %r21;
	shl.b32 	%r28, %r27, 2;
	add.s32 	%r4, %r26, %r28;
	@%p1 bra 	$L__BB0_2;
	cvta.to.global.u64 	%rd3, %rd2;
	mul.wide.u32 	%rd4, %r1, 4;
	add.s64 	%rd5, %rd3, %rd4;
	ld.global.u32 	%r30, [%rd5];
	st.shared.u32 	[%r3], %r30;
	mul.wide.s32 	%rd6, %r2, 4;
	add.s64 	%rd7, %rd5, %rd6;
	ld.global.u32 	%r31, [%rd7];
	st.shared.u32 	[%r4], %r31;
	bra.uni 	$L__BB0_3;
$L__BB0_2:
	mov.b32 	%r29, 0;
	st.shared.u32 	[%r3], %r29;
	st.shared.u32 	[%r4], %r29;
$L__BB0_3:
	shr.s32 	%r78, %r18, 1;
	setp.lt.s32 	%p2, %r78, 1;
	mov.b32 	%r80, 1;
	@%p2 bra 	$L__BB0_8;
	shl.b32 	%r34, %r1, 1;
	or.b32  	%r6, %r34, 1;
	mov.b32 	%r80, 1;
$L__BB0_5:
	bar.sync 	0;
	setp.ge.s32 	%p3, %r1, %r78;
	@%p3 bra 	$L__BB0_7;
	mul.lo.s32 	%r35, %r80, %r6;
	add.s32 	%r36, %r35, -1;
	add.s32 	%r37, %r35, %r80;
	add.s32 	%r38, %r36, %r80;
	shr.s32 	%r39, %r36, 5;
	add.s32 	%r40, %r39, %r35;
	shr.s32 	%r41, %r38, 5;
	add.s32 	%r42, %r41, %r37;
	shl.b32 	%r43, %r40, 2;
	add.s32 	%r45, %r26, %r43;
	ld.shared.u32 	%r46, [%r45+-4];
	shl.b32 	%r47, %r42, 2;
	add.s32 	%r48, %r26, %r47;
	ld.shared.u32 	%r49, [%r48+-4];
	add.s32 	%r50, %r49, %r46;
	st.shared.u32 	[%r48+-4], %r50;
$L__BB0_7:
	shl.b32 	%r80, %r80, 1;
	shr.u32 	%r10, %r78, 1;
	setp.gt.u32 	%p4, %r78, 1;
	mov.u32 	%r78, %r10;
	@%p4 bra 	$L__BB0_5;
$L__BB0_8:
	setp.ne.s32 	%p5, %r1, 0;
	@%p5 bra 	$L__BB0_10;
	add.s32 	%r51, %r18, -1;
	shr.s32 	%r52, %r51, 5;
	add.s32 	%r53, %r52, %r18;
	shl.b32 	%r54, %r53, 2;
	add.s32 	%r56, %r26, %r54;
	mov.b32 	%r57, 0;
	st.shared.u32 	[%r56+-4], %r57;
$L__BB0_10:
	setp.lt.s32 	%p6, %r18, 2;
	@%p6 bra 	$L__BB0_15;
	shl.b32 	%r59, %r1, 1;
	or.b32  	%r12, %r59, 1;
	mov.b32 	%r81, 1;
$L__BB0_12:
	shr.u32 	%r80, %r80, 1;
	bar.sync 	0;
	setp.ge.u32 	%p7, %r1, %r81;
	@%p7 bra 	$L__BB0_14;
	mul.lo.s32 	%r60, %r80, %r12;
	add.s32 	%r61, %r60, -1;
	add.s32 	%r62, %r60, %r80;
	add.s32 	%r63, %r61, %r80;
	shr.s32 	%r64, %r61, 5;
	add.s32 	%r65, %r64, %r60;
	shr.s32 	%r66, %r63, 5;
	add.s32 	%r67, %r66, %r62;
	shl.b32 	%r68, %r65, 2;
	add.s32 	%r70, %r26, %r68;
	ld.shared.u32 	%r71, [%r70+-4];
	shl.b32 	%r72, %r67, 2;
	add.s32 	%r73, %r26, %r72;
	ld.shared.u32 	%r74, [%r73+-4];
	st.shared.u32 	[%r70+-4], %r74;
	add.s32 	%r75, %r74, %r71;
	st.shared.u32 	[%r73+-4], %r75;
$L__BB0_14:
	shl.b32 	%r81, %r81, 1;
	setp.lt.s32 	%p8, %r81, %r18;
	@%p8 bra 	$L__BB0_12;
$L__BB0_15:
	setp.ge.s32 	%p9, %r1, %r17;
	bar.sync 	0;
	@%p9 bra 	$L__BB0_17;
	ld.shared.u32 	%r76, [%r3];
	cvta.to.global.u64 	%rd8, %rd1;
	mul.wide.u32 	%rd9, %r1, 4;
	add.s64 	%rd10, %rd8, %rd9;
	st.global.u32 	[%rd10], %r76;
	ld.shared.u32 	%r77, [%r4];
	mul.wide.s32 	%rd11, %r2, 4;
	add.s64 	%rd12, %rd10, %rd11;
	st.global.u32 	[%rd12], %r77;
$L__BB0_17:
	ret;

}
	// .globl	_Z13prescan_largePiS_iS_
.visible .entry _Z13prescan_largePiS_iS_(
	.param .u64 .ptr .align 1 _Z13prescan_largePiS_iS__param_0,
	.param .u64 .ptr .align 1 _Z13prescan_largePiS_iS__param_1,
	.param .u32 _Z13prescan_largePiS_iS__param_2,
	.param .u64 .ptr .align 1 _Z13prescan_largePiS_iS__param_3
)
{
	.reg .pred 	%p<8>;
	.reg .b32 	%r<84>;
	.reg .b64 	%rd<16>;

	ld.param.u64 	%rd2, [_Z13prescan_largePiS_iS__param_0];
	ld.param.u64 	%rd4, [_Z13prescan_largePiS_iS__param_1];
	ld.param.u32 	%r18, [_Z13prescan_largePiS_iS__param_2];
	ld.param.u64 	%rd3, [_Z13prescan_largePiS_iS__param_3];
	cvta.to.global.u64 	%rd5, %rd4;
	mov.u32 	%r1, %ctaid.x;
	mov.u32 	%r2, %tid.x;
	shr.u32 	%r20, %r18, 31;
	add.s32 	%r21, %r18, %r20;
	shr.s32 	%r22, %r21, 1;
	add.s32 	%r23, %r22, %r2;
	shr.u32 	%r24, %r2, 5;
	shr.s32 	%r25, %r23, 5;
	mad.lo.s32 	%r3, %r18, %r1, %r2;
	mul.wide.s32 	%rd6, %r3, 4;
	add.s64 	%rd7, %rd5, %rd6;
	ld.global.u32 	%r26, [%rd7];
	add.s32 	%r27, %r24, %r2;
	shl.b32 	%r28, %r27, 2;
	mov.u32 	%r29, temp;
	add.s32 	%r4, %r29, %r28;
	st.shared.u32 	[%r4], %r26;
	mul.wide.s32 	%rd1, %r22, 4;
	add.s64 	%rd8, %rd7, %rd1;
	ld.global.u32 	%r30, [%rd8];
	add.s32 	%r31, %r25, %r23;
	shl.b32 	%r32, %r31, 2;
	add.s32 	%r5, %r29, %r32;
	st.shared.u32 	[%r5], %r30;
	shr.s32 	%r79, %r18, 1;
	setp.lt.s32 	%p1, %r79, 1;
	mov.b32 	%r81, 1;
	@%p1 bra 	$L__BB1_5;
	shl.b32 	%r34, %r2, 1;
	or.b32  	%r7, %r34, 1;
	mov.b32 	%r81, 1;
$L__BB1_2:
	bar.sync 	0;
	setp.ge.s32 	%p2, %r2, %r79;
	@%p2 bra 	$L__BB1_4;
	mul.lo.s32 	%r35, %r81, %r7;
	add.s32 	%r36, %r35, -1;
	add.s32 	%r37, %r35, %r81;
	add.s32 	%r38, %r36, %r81;
	shr.s32 	%r39, %r36, 5;
	add.s32 	%r40, %r39, %r35;
	shr.s32 	%r41, %r38, 5;
	add.s32 	%r42, %r41, %r37;
	shl.b32 	%r43, %r40, 2;
	add.s32 	%r45, %r29, %r43;
	ld.shared.u32 	%r46, [%r45+-4];
	shl.b32 	%r47, %r42, 2;
	add.s32 	%r48, %r29, %r47;
	ld.shared.u32 	%r49, [%r48+-4];
	add.s32 	%r50, %r49, %r46;
	st.shared.u32 	[%r48+-4], %r50;
$L__BB1_4:
	shl.b32 	%r81, %r81, 1;
	shr.u32 	%r11, %r79, 1;
	setp.gt.u32 	%p3, %r79, 1;
	mov.u32 	%r79, %r11;
	@%p3 bra 	$L__BB1_2;
$L__BB1_5:
	bar.sync 	0;
	setp.ne.s32 	%p4, %r2, 0;
	@%p4 bra 	$L__BB1_7;
	add.s32 	%r51, %r18, -1;
	shr.s32 	%r52, %r51, 5;
	add.s32 	%r53, %r52, %r18;
	shl.b32 	%r54, %r53, 2;
	add.s32 	%r56, %r29, %r54;
	ld.shared.u32 	%r57, [%r56+-4];
	cvta.to.global.u64 	%rd9, %rd3;
	mul.wide.u32 	%rd10, %r1, 4;
	add.s64 	%rd11, %rd9, %rd10;
	st.global.u32 	[%rd11], %r57;
	mov.b32 	%r58, 0;
	st.shared.u32 	[%r56+-4], %r58;
$L__BB1_7:
	setp.lt.s32 	%p5, %r18, 2;
	@%p5 bra 	$L__BB1_12;
	shl.b32 	%r60, %r2, 1;
	or.b32  	%r13, %r60, 1;
	mov.b32 	%r82, 1;
$L__BB1_9:
	shr.u32 	%r81, %r81, 1;
	bar.sync 	0;
	setp.ge.u32 	%p6, %r2, %r82;
	@%p6 bra 	$L__BB1_11;
	mul.lo.s32 	%r61, %r81, %r13;
	add.s32 	%r62, %r61, -1;
	add.s32 	%r63, %r61, %r81;
	add.s32 	%r64, %r62, %r81;
	shr.s32 	%r65, %r62, 5;
	add.s32 	%r66, %r65, %r61;
	shr.s32 	%r67, %r64, 5;
	add.s32 	%r68, %r67, %r63;
	shl.b32 	%r69, %r66, 2;
	add.s32 	%r71, %r29, %r69;
	ld.shared.u32 	%r72, [%r71+-4];
	shl.b32 	%r73, %r68, 2;
	add.s32 	%r74, %r29, %r73;
	ld.shared.u32 	%r75, [%r74+-4];
	st.shared.u32 	[%r71+-4], %r75;
	add.s32 	%r76, %r75, %r72;
	st.shared.u32 	[%r74+-4], %r76;
$L__BB1_11:
	shl.b32 	%r82, %r82, 1;
	setp.lt.s32 	%p7, %r82, %r18;
	@%p7 bra 	$L__BB1_9;
$L__BB1_12:
	cvta.to.global.u64 	%rd12, %rd2;
	bar.sync 	0;
	ld.shared.u32 	%r77, [%r4];
	add.s64 	%rd14, %rd12, %rd6;
	st.global.u32 	[%rd14], %r77;
	ld.shared.u32 	%r78, [%r5];
	add.s64 	%rd15, %rd14, %rd1;
	st.global.u32 	[%rd15], %r78;
	ret;

}
	// .globl	_Z3addPiiS_
.visible .entry _Z3addPiiS_(
	.param .u64 .ptr .align 1 _Z3addPiiS__param_0,
	.param .u32 _Z3addPiiS__param_1,
	.param .u64 .ptr .align 1 _Z3addPiiS__param_2
)
{
	.reg .b32 	%r<8>;
	.reg .b64 	%rd<9>;

	ld.param.u64 	%rd1, [_Z3addPiiS__param_0];
	ld.param.u32 	%r1, [_Z3addPiiS__param_1];
	ld.param.u64 	%rd2, [_Z3addPiiS__param_2];
	cvta.to.global.u64 	%rd3, %rd1;
	cvta.to.global.u64 	%rd4, %rd2;
	mov.u32 	%r2, %ctaid.x;
	mov.u32 	%r3, %tid.x;
	mul.wide.u32 	%rd5, %r2, 4;
	add.s64 	%rd6, %rd4, %rd5;
	ld.global.u32 	%r4, [%rd6];
	mad.lo.s32 	%r5, %r1, %r2, %r3;
	mul.wide.s32 	%rd7, %r5, 4;
	add.s64 	%rd8, %rd3, %rd7;
	ld.global.u32 	%r6, [%rd8];
	add.s32 	%r7, %r6, %r4;
	st.global.u32 	[%rd8], %r7;
	ret;

}
	// .globl	_Z3addPiiS_S_
.visible .entry _Z3addPiiS_S_(
	.param .u64 .ptr .align 1 _Z3addPiiS_S__param_0,
	.param .u32 _Z3addPiiS_S__param_1,
	.param .u64 .ptr .align 1 _Z3addPiiS_S__param_2,
	.param .u64 .ptr .align 1 _Z3addPiiS_S__param_3
)
{
	.reg .b32 	%r<10>;
	.reg .b64 	%rd<12>;

	ld.param.u64 	%rd1, [_Z3addPiiS_S__param_0];
	ld.param.u32 	%r1, [_Z3addPiiS_S__param_1];
	ld.param.u64 	%rd2, [_Z3addPiiS_S__param_2];
	ld.param.u64 	%rd3, [_Z3addPiiS_S__param_3];
	cvta.to.global.u64 	%rd4, %rd1;
	cvta.to.global.u64 	%rd5, %rd3;
	cvta.to.global.u64 	%rd6, %rd2;
	mov.u32 	%r2, %ctaid.x;
	mov.u32 	%r3, %tid.x;
	mul.wide.u32 	%rd7, %r2, 4;
	add.s64 	%rd8, %rd6, %rd7;
	ld.global.u32 	%r4, [%rd8];
	add.s64 	%rd9, %rd5, %rd7;
	ld.global.u32 	%r5, [%rd9];
	add.s32 	%r6, %r5, %r4;
	mad.lo.s32 	%r7, %r1, %r2, %r3;
	mul.wide.s32 	%rd10, %r7, 4;
	add.s64 	%rd11, %rd4, %rd10;
	ld.global.u32 	%r8, [%rd11];
	add.s32 	%r9, %r6, %r8;
	st.global.u32 	[%rd11], %r9;
	ret;

}


// ===== COMPILED SASS (sm_100) =====

	.target	sm_100

	.elftype	@"ET_EXEC"


//--------------------- .note.nv.tkinfo           --------------------------
	.section	.note.nv.tkinfo,"",@"SHT_NOTE"
	.sectionflags	@"SHF_NOTE_NV_TKINFO"
	.tkinfo
        /*0018*/ 	.word	0x00000002
        /*0030*/ 	.string	""
        /*0030*/ 	.string	"ptxas"
        /*0030*/ 	.string	"Cuda compilation tools, release 13.0, V13.0.88"
        /*0030*/ 	.string	"Build cuda_13.0.r13.0/compiler.36424714_0"
        /*0030*/ 	.string	"-arch sm_100 -m 64 "



//--------------------- .note.nv.cuinfo           --------------------------
	.section	.note.nv.cuinfo,"",@"SHT_NOTE"
	.sectionflags	@"SHF_NOTE_NV_CUINFO"
        /*0018*/ 	.short	0x0002
        /*001a*/ 	.short	0x0064
        /*001c*/ 	.short	0x0082
	.zero		2


//--------------------- .nv.info                  --------------------------
	.section	.nv.info,"",@"SHT_CUDA_INFO"
	.align	4


	//----- nvinfo : EIATTR_REGCOUNT
	.align		4
        /*0000*/ 	.byte	0x04, 0x2f
        /*0002*/ 	.short	(.L_1 - .L_0)
	.align		4
.L_0:
        /*0004*/ 	.word	index@(_Z17prescan_arbitraryPiS_ii)
        /*0008*/ 	.word	0x0000000e


	//----- nvinfo : EIATTR_FRAME_SIZE
	.align		4
.L_1:
        /*000c*/ 	.byte	0x04, 0x11
        /*000e*/ 	.short	(.L_3 - .L_2)
	.align		4
.L_2:
        /*0010*/ 	.word	index@(_Z17prescan_arbitraryPiS_ii)
        /*0014*/ 	.word	0x00000000


	//----- nvinfo : EIATTR_REGCOUNT
	.align		4
.L_3:
        /*0018*/ 	.byte	0x04, 0x2f
        /*001a*/ 	.short	(.L_5 - .L_4)
	.align		4
.L_4:
        /*001c*/ 	.word	index@(_Z13prescan_largePiS_iS_)
        /*0020*/ 	.word	0x0000000f


	//----- nvinfo : EIATTR_FRAME_SIZE
	.align		4
.L_5:
        /*0024*/ 	.byte	0x04, 0x11
        /*0026*/ 	.short	(.L_7 - .L_6)
	.align		4
.L_6:
        /*0028*/ 	.word	index@(_Z13prescan_largePiS_iS_)
        /*002c*/ 	.word	0x00000000


	//----- nvinfo : EIATTR_REGCOUNT
	.align		4
.L_7:
        /*0030*/ 	.byte	0x04, 0x2f
        /*0032*/ 	.short	(.L_9 - .L_8)
	.align		4
.L_8:
        /*0034*/ 	.word	index@(_Z3addPiiS_)
        /*0038*/ 	.word	0x0000000c


	//----- nvinfo : EIATTR_FRAME_SIZE
	.align		4
.L_9:
        /*003c*/ 	.byte	0x04, 0x11
        /*003e*/ 	.short	(.L_11 - .L_10)
	.align		4
.L_10:
        /*0040*/ 	.word	index@(_Z3addPiiS_)
        /*0044*/ 	.word	0x00000000


	//----- nvinfo : EIATTR_REGCOUNT
	.align		4
.L_11:
        /*0048*/ 	.byte	0x04, 0x2f
        /*004a*/ 	.short	(.L_13 - .L_12)
	.align		4
.L_12:
        /*004c*/ 	.word	index@(_Z3addPiiS_S_)
        /*0050*/ 	.word	0x0000000e


	//----- nvinfo : EIATTR_FRAME_SIZE
	.align		4
.L_13:
        /*0054*/ 	.byte	0x04, 0x11
        /*0056*/ 	.short	(.L_15 - .L_14)
	.align		4
.L_14:
        /*0058*/ 	.word	index@(_Z3addPiiS_S_)
        /*005c*/ 	.word	0x00000000


	//----- nvinfo : EIATTR_MIN_STACK_SIZE
	.align		4
.L_15:
        /*0060*/ 	.byte	0x04, 0x12
        /*0062*/ 	.short	(.L_17 - .L_16)
	.align		4
.L_16:
        /*0064*/ 	.word	index@(_Z3addPiiS_S_)
        /*0068*/ 	.word	0x00000000


	//----- nvinfo : EIATTR_MIN_STACK_SIZE
	.align		4
.L_17:
        /*006c*/ 	.byte	0x04, 0x12
        /*006e*/ 	.short	(.L_19 - .L_18)
	.align		4
.L_18:
        /*0070*/ 	.word	index@(_Z3addPiiS_)
        /*0074*/ 	.word	0x00000000


	//----- nvinfo : EIATTR_MIN_STACK_SIZE
	.align		4
.L_19:
        /*0078*/ 	.byte	0x04, 0x12
        /*007a*/ 	.short	(.L_21 - .L_20)
	.align		4
.L_20:
        /*007c*/ 	.word	index@(_Z13prescan_largePiS_iS_)
        /*0080*/ 	.word	0x00000000


	//----- nvinfo : EIATTR_MIN_STACK_SIZE
	.align		4
.L_21:
        /*0084*/ 	.byte	0x04, 0x12
        /*0086*/ 	.short	(.L_23 - .L_22)
	.align		4
.L_22:
        /*0088*/ 	.word	index@(_Z17prescan_arbitraryPiS_ii)
        /*008c*/ 	.word	0x00000000
.L_23:


//--------------------- .nv.compat                --------------------------
	.section	.nv.compat,"",@"SHT_CUDA_COMPAT_INFO"
	.align	4
        /*0000*/ 	.byte	0x02, 0x09, 0x00, 0x00, 0x02, 0x02, 0x01, 0x00, 0x02, 0x05, 0x05, 0x00, 0x03, 0x07, 0x01, 0x01
        /*0010*/ 	.byte	0x02, 0x03, 0x00, 0x00, 0x02, 0x06, 0x01, 0x00, 0x04, 0x0b, 0x08, 0x00, 0x09, 0x00, 0x00, 0x00
        /*0020*/ 	.byte	0x00, 0x00, 0x00, 0x00


//--------------------- .nv.info._Z3addPiiS_S_    --------------------------
	.section	.nv.info._Z3addPiiS_S_,"",@"SHT_CUDA_INFO"
	.sectionflags	@""
	.align	4


	//----- nvinfo : EIATTR_CUDA_API_VERSION
	.align		4
        /*0000*/ 	.byte	0x04, 0x37
        /*0002*/ 	.short	(.L_25 - .L_24)
.L_24:
        /*0004*/ 	.word	0x00000082


	//----- nvinfo : EIATTR_KPARAM_INFO
	.align		4
.L_25:
        /*0008*/ 	.byte	0x04, 0x17
        /*000a*/ 	.short	(.L_27 - .L_26)
.L_26:
        /*000c*/ 	.word	0x00000000
        /*0010*/ 	.short	0x0003
        /*0012*/ 	.short	0x0018
        /*0014*/ 	.byte	0x00, 0xf5, 0x21, 0x00


	//----- nvinfo : EIATTR_KPARAM_INFO
	.align		4
.L_27:
        /*0018*/ 	.byte	0x04, 0x17
        /*001a*/ 	.short	(.L_29 - .L_28)
.L_28:
        /*001c*/ 	.word	0x00000000
        /*0020*/ 	.short	0x0002
        /*0022*/ 	.short	0x0010
        /*0024*/ 	.byte	0x00, 0xf5, 0x21, 0x00


	//----- nvinfo : EIATTR_KPARAM_INFO
	.align		4
.L_29:
        /*0028*/ 	.byte	0x04, 0x17
        /*002a*/ 	.short	(.L_31 - .L_30)
.L_30:
        /*002c*/ 	.word	0x00000000
        /*0030*/ 	.short	0x0001
        /*0032*/ 	.short	0x0008
        /*0034*/ 	.byte	0x00, 0xf0, 0x11, 0x00


	//----- nvinfo : EIATTR_KPARAM_INFO
	.align		4
.L_31:
        /*0038*/ 	.byte	0x04, 0x17
        /*003a*/ 	.short	(.L_33 - .L_32)
.L_32:
        /*003c*/ 	.word	0x00000000
        /*0040*/ 	.short	0x0000
        /*0042*/ 	.short	0x0000
        /*0044*/ 	.byte	0x00, 0xf5, 0x21, 0x00


	//----- nvinfo : EIATTR_SPARSE_MMA_MASK
	.align		4
.L_33:
        /*0048*/ 	.byte	0x03, 0x50
        /*004a*/ 	.short	0x0000


	//----- nvinfo : EIATTR_MAXREG_COUNT
	.align		4
        /*004c*/ 	.byte	0x03, 0x1b
        /*004e*/ 	.short	0x00ff


	//----- nvinfo : EIATTR_MERCURY_ISA_VERSION
	.align		4
        /*0050*/ 	.byte	0x03, 0x5f
        /*0052*/ 	.short	0x0101


	//----- nvinfo : EIATTR_VRC_CTA_INIT_COUNT
	.align		4
        /*0054*/ 	.byte	0x02, 0x4a
	.zero		1
	.zero		1


	//----- nvinfo : EIATTR_EXIT_INSTR_OFFSETS
	.align		4
        /*0058*/ 	.byte	0x04, 0x1c
        /*005a*/ 	.short	(.L_35 - .L_34)


	//   ....[0]....
.L_34:
        /*005c*/ 	.word	0x00000110


	//----- nvinfo : EIATTR_CBANK_PARAM_SIZE
	.align		4
.L_35:
        /*0060*/ 	.byte	0x03, 0x19
        /*0062*/ 	.short	0x0020


	//----- nvinfo : EIATTR_PARAM_CBANK
	.align		4
        /*0064*/ 	.byte	0x04, 0x0a
        /*0066*/ 	.short	(.L_37 - .L_36)
	.align		4
.L_36:
        /*0068*/ 	.word	index@(.nv.constant0._Z3addPiiS_S_)
        /*006c*/ 	.short	0x0380
        /*006e*/ 	.short	0x0020


	//----- nvinfo : EIATTR_SW_WAR
	.align		4
.L_37:
        /*0070*/ 	.byte	0x04, 0x36
        /*0072*/ 	.short	(.L_39 - .L_38)
.L_38:
        /*0074*/ 	.word	0x00000008
.L_39:


//--------------------- .nv.info._Z3addPiiS_      --------------------------
	.section	.nv.info._Z3addPiiS_,"",@"SHT_CUDA_INFO"
	.sectionflags	@""
	.align	4


	//----- nvinfo : EIATTR_CUDA_API_VERSION
	.align		4
        /*0000*/ 	.byte	0x04, 0x37
        /*0002*/ 	.short	(.L_41 - .L_40)
.L_40:
        /*0004*/ 	.word	0x00000082


	//----- nvinfo : EIATTR_KPARAM_INFO
	.align		4
.L_41:
        /*0008*/ 	.byte	0x04, 0x17
        /*000a*/ 	.short	(.L_43 - .L_42)
.L_42:
        /*000c*/ 	.word	0x00000000
        /*0010*/ 	.short	0x0002
        /*0012*/ 	.short	0x0010
        /*0014*/ 	.byte	0x00, 0xf5, 0x21, 0x00


	//----- nvinfo : EIATTR_KPARAM_INFO
	.align		4
.L_43:
        /*0018*/ 	.byte	0x04, 0x17
        /*001a*/ 	.short	(.L_45 - .L_44)
.L_44:
        /*001c*/ 	.word	0x00000000
        /*0020*/ 	.short	0x0001
        /*0022*/ 	.short	0x0008
        /*0024*/ 	.byte	0x00, 0xf0, 0x11, 0x00


	//----- nvinfo : EIATTR_KPARAM_INFO
	.align		4
.L_45:
        /*0028*/ 	.byte	0x04, 0x17
        /*002a*/ 	.short	(.L_47 - .L_46)
.L_46:
        /*002c*/ 	.word	0x00000000
        /*0030*/ 	.short	0x0000
        /*0032*/ 	.short	0x0000
        /*0034*/ 	.byte	0x00, 0xf5, 0x21, 0x00


	//----- nvinfo : EIATTR_SPARSE_MMA_MASK
	.align		4
.L_47:
        /*0038*/ 	.byte	0x03, 0x50
        /*003a*/ 	.short	0x0000


	//----- nvinfo : EIATTR_MAXREG_COUNT
	.align		4
        /*003c*/ 	.byte	0x03, 0x1b
        /*003e*/ 	.short	0x00ff


	//----- nvinfo : EIATTR_MERCURY_ISA_VERSION
	.align		4
        /*0040*/ 	.byte	0x03, 0x5f
        /*0042*/ 	.short	0x0101


	//----- nvinfo : EIATTR_VRC_CTA_INIT_COUNT
	.align		4
        /*0044*/ 	.byte	0x02, 0x4a
	.zero		1
	.zero		1


	//----- nvinfo : EIATTR_EXIT_INSTR_OFFSETS
	.align		4
        /*0048*/ 	.byte	0x04, 0x1c
        /*004a*/ 	.short	(.L_49 - .L_48)


	//   ....[0]....
.L_48:
        /*004c*/ 	.word	0x000000e0


	//----- nvinfo : EIATTR_CBANK_PARAM_SIZE
	.align		4
.L_49:
        /*0050*/ 	.byte	0x03, 0x19
        /*0052*/ 	.short	0x0018


	//----- nvinfo : EIATTR_PARAM_CBANK
	.align		4
        /*0054*/ 	.byte	0x04, 0x0a
        /*0056*/ 	.short	(.L_51 - .L_50)
	.align		4
.L_50:
        /*0058*/ 	.word	index@(.nv.constant0._Z3addPiiS_)
        /*005c*/ 	.short	0x0380
        /*005e*/ 	.short	0x0018


	//----- nvinfo : EIATTR_SW_WAR
	.align		4
.L_51:
        /*0060*/ 	.byte	0x04, 0x36
        /*0062*/ 	.short	(.L_53 - .L_52)
.L_52:
        /*0064*/ 	.word	0x00000008
.L_53:


//--------------------- .nv.info._Z13prescan_largePiS_iS_ --------------------------
	.section	.nv.info._Z13prescan_largePiS_iS_,"",@"SHT_CUDA_INFO"
	.sectionflags	@""
	.align	4


	//----- nvinfo : EIATTR_CUDA_API_VERSION
	.align		4
        /*0000*/ 	.byte	0x04, 0x37
        /*0002*/ 	.short	(.L_55 - .L_54)
.L_54:
        /*0004*/ 	.word	0x00000082


	//----- nvinfo : EIATTR_KPARAM_INFO
	.align		4
.L_55:
        /*0008*/ 	.byte	0x04, 0x17
        /*000a*/ 	.short	(.L_57 - .L_56)
.L_56:
        /*000c*/ 	.word	0x00000000
        /*0010*/ 	.short	0x0003
        /*0012*/ 	.short	0x0018
        /*0014*/ 	.byte	0x00, 0xf5, 0x21, 0x00


	//----- nvinfo : EIATTR_KPARAM_INFO
	.align		4
.L_57:
        /*0018*/ 	.byte	0x04, 0x17
        /*001a*/ 	.short	(.L_59 - .L_58)
.L_58:
        /*001c*/ 	.word	0x00000000
        /*0020*/ 	.short	0x0002
        /*0022*/ 	.short	0x0010
        /*0024*/ 	.byte	0x00, 0xf0, 0x11, 0x00


	//----- nvinfo : EIATTR_KPARAM_INFO
	.align		4
.L_59:
        /*0028*/ 	.byte	0x04, 0x17
        /*002a*/ 	.short	(.L_61 - .L_60)
.L_60:
        /*002c*/ 	.word	0x00000000
        /*0030*/ 	.short	0x0001
        /*0032*/ 	.short	0x0008
        /*0034*/ 	.byte	0x00, 0xf5, 0x21, 0x00


	//----- nvinfo : EIATTR_KPARAM_INFO
	.align		4
.L_61:
        /*0038*/ 	.byte	0x04, 0x17
        /*003a*/ 	.short	(.L_63 - .L_62)
.L_62:
        /*003c*/ 	.word	0x00000000
        /*0040*/ 	.short	0x0000
        /*0042*/ 	.short	0x0000
        /*0044*/ 	.byte	0x00, 0xf5, 0x21, 0x00


	//----- nvinfo : EIATTR_SPARSE_MMA_MASK
	.align		4
.L_63:
        /*0048*/ 	.byte	0x03, 0x50
        /*004a*/ 	.short	0x0000


	//----- nvinfo : EIATTR_MAXREG_COUNT
	.align		4
        /*004c*/ 	.byte	0x03, 0x1b
        /*004e*/ 	.short	0x00ff


	//----- nvinfo : EIATTR_NUM_BARRIERS
	.align		4
        /*0050*/ 	.byte	0x02, 0x4c
        /*0052*/ 	.byte	0x01
	.zero		1


	//----- nvinfo : EIATTR_MERCURY_ISA_VERSION
	.align		4
        /*0054*/ 	.byte	0x03, 0x5f
        /*0056*/ 	.short	0x0101


	//----- nvinfo : EIATTR_VRC_CTA_INIT_COUNT
	.align		4
        /*0058*/ 	.byte	0x02, 0x4a
	.zero		1
	.zero		1


	//----- nvinfo : EIATTR_EXIT_INSTR_OFFSETS
	.align		4
        /*005c*/ 	.byte	0x04, 0x1c
        /*005e*/ 	.short	(.L_65 - .L_64)


	//   ....[0]....
.L_64:
        /*0060*/ 	.word	0x00000640


	//----- nvinfo : EIATTR_CRS_STACK_SIZE
	.align		4
.L_65:
        /*0064*/ 	.byte	0x04, 0x1e
        /*0066*/ 	.short	(.L_67 - .L_66)
.L_66:
        /*0068*/ 	.word	0x00000000


	//----- nvinfo : EIATTR_CBANK_PARAM_SIZE
	.align		4
.L_67:
        /*006c*/ 	.byte	0x03, 0x19
        /*006e*/ 	.short	0x0020


	//----- nvinfo : EIATTR_PARAM_CBANK
	.align		4
        /*0070*/ 	.byte	0x04, 0x0a
        /*0072*/ 	.short	(.L_69 - .L_68)
	.align		4
.L_68:
        /*0074*/ 	.word	index@(.nv.constant0._Z13prescan_largePiS_iS_)
        /*0078*/ 	.short	0x0380
        /*007a*/ 	.short	0x0020


	//----- nvinfo : EIATTR_SW_WAR
	.align		4
.L_69:
        /*007c*/ 	.byte	0x04, 0x36
        /*007e*/ 	.short	(.L_71 - .L_70)
.L_70:
        /*0080*/ 	.word	0x00000008
.L_71:


//--------------------- .nv.info._Z17prescan_arbitraryPiS_ii --------------------------
	.section	.nv.info._Z17prescan_arbitraryPiS_ii,"",@"SHT_CUDA_INFO"
	.sectionflags	@""
	.align	4


	//----- nvinfo : EIATTR_CUDA_API_VERSION
	.align		4
        /*0000*/ 	.byte	0x04, 0x37
        /*0002*/ 	.short	(.L_73 - .L_72)
.L_72:
        /*0004*/ 	.word	0x00000082


	//----- nvinfo : EIATTR_KPARAM_INFO
	.align		4
.L_73:
        /*0008*/ 	.byte	0x04, 0x17
        /*000a*/ 	.short	(.L_75 - .L_74)
.L_74:
        /*000c*/ 	.word	0x00000000
        /*0010*/ 	.short	0x0003
        /*0012*/ 	.short	0x0014
        /*0014*/ 	.byte	0x00, 0xf0, 0x11, 0x00


	//----- nvinfo : EIATTR_KPARAM_INFO
	.align		4
.L_75:
        /*0018*/ 	.byte	0x04, 0x17
        /*001a*/ 	.short	(.L_77 - .L_76)
.L_76:
        /*001c*/ 	.word	0x00000000
        /*0020*/ 	.short	0x0002
        /*0022*/ 	.short	0x0010
        /*0024*/ 	.byte	0x00, 0xf0, 0x11, 0x00


	//----- nvinfo : EIATTR_KPARAM_INFO
	.align		4
.L_77:
        /*0028*/ 	.byte	0x04, 0x17
        /*002a*/ 	.short	(.L_79 - .L_78)
.L_78:
        /*002c*/ 	.word	0x00000000
        /*0030*/ 	.short	0x0001
        /*0032*/ 	.short	0x0008
        /*0034*/ 	.byte	0x00, 0xf5, 0x21, 0x00


	//----- nvinfo : EIATTR_KPARAM_INFO
	.align		4
.L_79:
        /*0038*/ 	.byte	0x04, 0x17
        /*003a*/ 	.short	(.L_81 - .L_80)
.L_80:
        /*003c*/ 	.word	0x00000000
        /*0040*/ 	.short	0x0000
        /*0042*/ 	.short	0x0000
        /*0044*/ 	.byte	0x00, 0xf5, 0x21, 0x00


	//----- nvinfo : EIATTR_SPARSE_MMA_MASK
	.align		4
.L_81:
        /*0048*/ 	.byte	0x03, 0x50
        /*004a*/ 	.short	0x0000


	//----- nvinfo : EIATTR_MAXREG_COUNT
	.align		4
        /*004c*/ 	.byte	0x03, 0x1b
        /*004e*/ 	.short	0x00ff


	//----- nvinfo : EIATTR_NUM_BARRIERS
	.align		4
        /*0050*/ 	.byte	0x02, 0x4c
        /*0052*/ 	.byte	0x01
	.zero		1


	//----- nvinfo : EIATTR_MERCURY_ISA_VERSION
	.align		4
        /*0054*/ 	.byte	0x03, 0x5f
        /*0056*/ 	.short	0x0101


	//----- nvinfo : EIATTR_VRC_CTA_INIT_COUNT
	.align		4
        /*0058*/ 	.byte	0x02, 0x4a
	.zero		1
	.zero		1


	//----- nvinfo : EIATTR_EXIT_INSTR_OFFSETS
	.align		4
        /*005c*/ 	.byte	0x04, 0x1c
        /*005e*/ 	.short	(.L_83 - .L_82)


	//   ....[0]....
.L_82:
        /*0060*/ 	.word	0x00000590


	//   ....[1]....
        /*0064*/ 	.word	0x00000610


	//----- nvinfo : EIATTR_CRS_STACK_SIZE
	.align		4
.L_83:
        /*0068*/ 	.byte	0x04, 0x1e
        /*006a*/ 	.short	(.L_85 - .L_84)
.L_84:
        /*006c*/ 	.word	0x00000000


	//----- nvinfo : EIATTR_CBANK_PARAM_SIZE
	.align		4
.L_85:
        /*0070*/ 	.byte	0x03, 0x19
        /*0072*/ 	.short	0x0018


	//----- nvinfo : EIATTR_PARAM_CBANK
	.align		4
        /*0074*/ 	.byte	0x04, 0x0a
        /*0076*/ 	.short	(.L_87 - .L_86)
	.align		4
.L_86:
        /*0078*/ 	.word	index@(.nv.constant0._Z17prescan_arbitraryPiS_ii)
        /*007c*/ 	.short	0x0380
        /*007e*/ 	.short	0x0018


	//----- nvinfo : EIATTR_SW_WAR
	.align		4
.L_87:
        /*0080*/ 	.byte	0x04, 0x36
        /*0082*/ 	.short	(.L_89 - .L_88)
.L_88:
        /*0084*/ 	.word	0x00000008
.L_89:


//--------------------- .nv.callgraph             --------------------------
	.section	.nv.callgraph,"",@"SHT_CUDA_CALLGRAPH"
	.align	4
	.sectionentsize	8
	.align		4
        /*0000*/ 	.word	0x00000000
	.align		4
        /*0004*/ 	.word	0xffffffff
	.align		4
        /*0008*/ 	.word	0x00000000
	.align		4
        /*000c*/ 	.word	0xfffffffe
	.align		4
        /*0010*/ 	.word	0x00000000
	.align		4
        /*0014*/ 	.word	0xfffffffd
	.align		4
        /*0018*/ 	.word	0x00000000
	.align		4
        /*001c*/ 	.word	0xfffffffc


//--------------------- .text._Z3addPiiS_S_       --------------------------
	.section	.text._Z3addPiiS_S_,"ax",@progbits
	.align	128
        .global         _Z3addPiiS_S_
        .type           _Z3addPiiS_S_,@function
        .size           _Z3addPiiS_S_,(.L_x_22 - _Z3addPiiS_S_)
        .other          _Z3addPiiS_S_,@"STO_CUDA_ENTRY STV_DEFAULT"
_Z3addPiiS_S_:
.text._Z3addPiiS_S_:
[----:B------:R-:W-:Y:S01]  /*0000*/  LDC R1, c[0x0][0x37c] ;  /* 0x0000df00ff017b82 */ /* 0x000fe20000000800 */
[----:B------:R-:W0:Y:S07]  /*0010*/  S2R R11, SR_CTAID.X ;  /* 0x00000000000b7919 */ /* 0x000e2e0000002500 */
[----:B------:R-:W0:Y:S01]  /*0020*/  LDC.64 R2, c[0x0][0x390] ;  /* 0x0000e400ff027b82 */ /* 0x000e220000000a00 */
[----:B------:R-:W1:Y:S01]  /*0030*/  LDCU UR6, c[0x0][0x388] ;  /* 0x00007100ff0677ac */ /* 0x000e620008000800 */
[----:B------:R-:W1:Y:S01]  /*0040*/  S2R R0, SR_TID.X ;  /* 0x0000000000007919 */ /* 0x000e620000002100 */
[----:B------:R-:W2:Y:S05]  /*0050*/  LDCU.64 UR4, c[0x0][0x358] ;  /* 0x00006b00ff0477ac */ /* 0x000eaa0008000a00 */
[----:B------:R-:W3:Y:S08]  /*0060*/  LDC.64 R4, c[0x0][0x398] ;  /* 0x0000e600ff047b82 */ /* 0x000ef00000000a00 */
[----:B------:R-:W4:Y:S01]  /*0070*/  LDC.64 R6, c[0x0][0x380] ;  /* 0x0000e000ff067b82 */ /* 0x000f220000000a00 */
[----:B0-----:R-:W-:-:S04]  /*0080*/  IMAD.WIDE.U32 R2, R11, 0x4, R2 ;  /* 0x000000040b027825 */ /* 0x001fc800078e0002 */
[C---:B-1----:R-:W-:Y:S02]  /*0090*/  IMAD R9, R11.reuse, UR6, R0 ;  /* 0x000000060b097c24 */ /* 0x042fe4000f8e0200 */
[----:B---3--:R-:W-:Y:S01]  /*00a0*/  IMAD.WIDE.U32 R4, R11, 0x4, R4 ;  /* 0x000000040b047825 */ /* 0x008fe200078e0004 */
[----:B--2---:R-:W2:Y:S03]  /*00b0*/  LDG.E R2, desc[UR4][R2.64] ;  /* 0x0000000402027981 */ /* 0x004ea6000c1e1900 */
[----:B----4-:R-:W-:Y:S02]  /*00c0*/  IMAD.WIDE R6, R9, 0x4, R6 ;  /* 0x0000000409067825 */ /* 0x010fe400078e0206 */
[----:B------:R-:W2:Y:S04]  /*00d0*/  LDG.E R5, desc[UR4][R4.64] ;  /* 0x0000000404057981 */ /* 0x000ea8000c1e1900 */
[----:B------:R-:W2:Y:S02]  /*00e0*/  LDG.E R0, desc[UR4][R6.64] ;  /* 0x0000000406007981 */ /* 0x000ea4000c1e1900 */
[----:B--2---:R-:W-:-:S05]  /*00f0*/  IADD3 R9, PT, PT, R0, R5, R2 ;  /* 0x0000000500097210 */ /* 0x004fca0007ffe002 */
[----:B------:R-:W-:Y:S01]  /*0100*/  STG.E desc[UR4][R6.64], R9 ;  /* 0x0000000906007986 */ /* 0x000fe2000c101904 */
[----:B------:R-:W-:Y:S05]  /*0110*/  EXIT ;  /* 0x000000000000794d */ /* 0x000fea0003800000 */
.L_x_0:
[----:B------:R-:W-:-:S00]  /*0120*/  BRA `(.L_x_0) ;  /* 0xfffffffc00fc7947 */ /* 0x000fc0000383ffff */
[----:B------:R-:W-:-:S00]  /*0130*/  NOP ;  /* 0x0000000000007918 */ /* 0x000fc00000000000 */
        /* <DEDUP_REMOVED lines=12> */
.L_x_22:


//--------------------- .text._Z3addPiiS_         --------------------------
	.section	.text._Z3addPiiS_,"ax",@progbits
	.align	128
        .global         _Z3addPiiS_
        .type           _Z3addPiiS_,@function
        .size           _Z3addPiiS_,(.L_x_23 - _Z3addPiiS_)
        .other          _Z3addPiiS_,@"STO_CUDA_ENTRY STV_DEFAULT"
_Z3addPiiS_:
.text._Z3addPiiS_:
[----:B------:R-:W-:Y:S01]  /*0000*/  LDC R1, c[0x0][0x37c] ;  /* 0x0000df00ff017b82 */ /* 0x000fe20000000800 */
[----:B------:R-:W0:Y:S07]  /*0010*/  S2R R9, SR_CTAID.X ;  /* 0x0000000000097919 */ /* 0x000e2e0000002500 */
[----:B------:R-:W0:Y:S01]  /*0020*/  LDC.64 R2, c[0x0][0x390] ;  /* 0x0000e400ff027b82 */ /* 0x000e220000000a00 */
[----:B------:R-:W1:Y:S01]  /*0030*/  LDCU UR6, c[0x0][0x388] ;  /* 0x00007100ff0677ac */ /* 0x000e620008000800 */
[----:B------:R-:W1:Y:S01]  /*0040*/  S2R R0, SR_TID.X ;  /* 0x0000000000007919 */ /* 0x000e620000002100 */
[----:B------:R-:W2:Y:S05]  /*0050*/  LDCU.64 UR4, c[0x0][0x358] ;  /* 0x00006b00ff0477ac */ /* 0x000eaa0008000a00 */
[----:B------:R-:W3:Y:S01]  /*0060*/  LDC.64 R4, c[0x0][0x380] ;  /* 0x0000e000ff047b82 */ /* 0x000ee20000000a00 */
[----:B0-----:R-:W-:-:S04]  /*0070*/  IMAD.WIDE.U32 R2, R9, 0x4, R2 ;  /* 0x0000000409027825 */ /* 0x001fc800078e0002 */
[----:B-1----:R-:W-:Y:S02]  /*0080*/  IMAD R7, R9, UR6, R0 ;  /* 0x0000000609077c24 */ /* 0x002fe4000f8e0200 */
[----:B--2---:R-:W2:Y:S02]  /*0090*/  LDG.E R2, desc[UR4][R2.64] ;  /* 0x0000000402027981 */ /* 0x004ea4000c1e1900 */
[----:B---3--:R-:W-:-:S05]  /*00a0*/  IMAD.WIDE R4, R7, 0x4, R4 ;  /* 0x0000000407047825 */ /* 0x008fca00078e0204 */
[----:B------:R-:W2:Y:S02]  /*00b0*/  LDG.E R7, desc[UR4][R4.64] ;  /* 0x0000000404077981 */ /* 0x000ea4000c1e1900 */
[----:B--2---:R-:W-:-:S05]  /*00c0*/  IADD3 R7, PT, PT, R2, R7, RZ ;  /* 0x0000000702077210 */ /* 0x004fca0007ffe0ff */
[----:B------:R-:W-:Y:S01]  /*00d0*/  STG.E desc[UR4][R4.64], R7 ;  /* 0x0000000704007986 */ /* 0x000fe2000c101904 */
[----:B------:R-:W-:Y:S05]  /*00e0*/  EXIT ;  /* 0x000000000000794d */ /* 0x000fea0003800000 */
.L_x_1:
        /* <DEDUP_REMOVED lines=9> */
.L_x_23:


//--------------------- .text._Z13prescan_largePiS_iS_ --------------------------
	.section	.text._Z13prescan_largePiS_iS_,"ax",@progbits
	.align	128
        .global         _Z13prescan_largePiS_iS_
        .type           _Z13prescan_largePiS_iS_,@function
        .size           _Z13prescan_largePiS_iS_,(.L_x_24 - _Z13prescan_largePiS_iS_)
        .other          _Z13prescan_largePiS_iS_,@"STO_CUDA_ENTRY STV_DEFAULT"
_Z13prescan_largePiS_iS_:
.text._Z13prescan_largePiS_iS_:
[----:B------:R-:W-:Y:S01]  /*0000*/  LDC R1, c[0x0][0x37c] ;  /* 0x0000df00ff017b82 */ /* 0x000fe20000000800 */
[----:B------:R-:W0:Y:S07]  /*0010*/  S2R R4, SR_CTAID.X ;  /* 0x0000000000047919 */ /* 0x000e2e0000002500 */
[----:B------:R-:W1:Y:S01]  /*0020*/  LDC R12, c[0x0][0x390] ;  /* 0x0000e400ff0c7b82 */ /* 0x000e620000000800 */
[----:B------:R-:W2:Y:S01]  /*0030*/  LDCU.64 UR8, c[0x0][0x358] ;  /* 0x00006b00ff0877ac */ /* 0x000ea20008000a00 */
[----:B------:R-:W0:Y:S06]  /*0040*/  S2R R3, SR_TID.X ;  /* 0x0000000000037919 */ /* 0x000e2c0000002100 */
[----:B------:R-:W3:Y:S01]  /*0050*/  LDC.64 R8, c[0x0][0x388] ;  /* 0x0000e200ff087b82 */ /* 0x000ee20000000a00 */
[----:B-1----:R-:W-:-:S04]  /*0060*/  LEA.HI R2, R12, R12, RZ, 0x1 ;  /* 0x0000000c0c027211 */ /* 0x002fc800078f08ff */
[----:B------:R-:W-:Y:S01]  /*0070*/  SHF.R.S32.HI R2, RZ, 0x1, R2 ;  /* 0x00000001ff027819 */ /* 0x000fe20000011402 */
[----:B0-----:R-:W-:-:S04]  /*0080*/  IMAD R0, R4, R12, R3 ;  /* 0x0000000c04007224 */ /* 0x001fc800078e0203 */
[----:B---3--:R-:W-:-:S04]  /*0090*/  IMAD.WIDE R8, R0, 0x4, R8 ;  /* 0x0000000400087825 */ /* 0x008fc800078e0208 */
[C---:B------:R-:W-:Y:S02]  /*00a0*/  IMAD.WIDE R10, R2.reuse, 0x4, R8 ;  /* 0x00000004020a7825 */ /* 0x040fe400078e0208 */
[----:B--2---:R-:W2:Y:S04]  /*00b0*/  LDG.E R8, desc[UR8][R8.64] ;  /* 0x0000000808087981 */ /* 0x004ea8000c1e1900 */
[----:B------:R-:W3:Y:S01]  /*00c0*/  LDG.E R11, desc[UR8][R10.64] ;  /* 0x000000080a0b7981 */ /* 0x000ee2000c1e1900 */
[----:B------:R-:W0:Y:S01]  /*00d0*/  S2UR UR5, SR_CgaCtaId ;  /* 0x00000000000579c3 */ /* 0x000e220000008800 */
[----:B------:R-:W-:Y:S01]  /*00e0*/  UMOV UR4, 0x400 ;  /* 0x0000040000047882 */ /* 0x000fe20000000000 */
[----:B------:R-:W-:Y:S01]  /*00f0*/  IMAD.IADD R5, R2, 0x1, R3 ;  /* 0x0000000102057824 */ /* 0x000fe200078e0203 */
[----:B------:R-:W-:Y:S01]  /*0100*/  LEA.HI R6, R3, R3, RZ, 0x1b ;  /* 0x0000000303067211 */ /* 0x000fe200078fd8ff */
[----:B------:R-:W-:-:S03]  /*0110*/  UMOV UR7, 0x1 ;  /* 0x0000000100077882 */ /* 0x000fc60000000000 */
[----:B------:R-:W-:Y:S01]  /*0120*/  LEA.HI.SX32 R7, R5, R5, 0x1b ;  /* 0x0000000505077211 */ /* 0x000fe200078fdaff */
[----:B0-----:R-:W-:-:S06]  /*0130*/  ULEA UR4, UR5, UR4, 0x18 ;  /* 0x0000000405047291 */ /* 0x001fcc000f8ec0ff */
[----:B------:R-:W-:Y:S02]  /*0140*/  LEA R5, R6, UR4, 0x2 ;  /* 0x0000000406057c11 */ /* 0x000fe4000f8e10ff */
[----:B------:R-:W-:Y:S02]  /*0150*/  LEA R6, R7, UR4, 0x2 ;  /* 0x0000000407067c11 */ /* 0x000fe4000f8e10ff */
[----:B------:R-:W-:-:S04]  /*0160*/  SHF.R.S32.HI R7, RZ, 0x1, R12 ;  /* 0x00000001ff077819 */ /* 0x000fc8000001140c */
[----:B------:R-:W-:Y:S01]  /*0170*/  ISETP.GE.AND P0, PT, R7, 0x1, PT ;  /* 0x000000010700780c */ /* 0x000fe20003f06270 */
[----:B--2---:R0:W-:Y:S04]  /*0180*/  STS [R5], R8 ;  /* 0x0000000805007388 */ /* 0x0041e80000000800 */
[----:B---3--:R0:W-:Y:S08]  /*0190*/  STS [R6], R11 ;  /* 0x0000000b06007388 */ /* 0x0081f00000000800 */
[----:B------:R-:W-:Y:S05]  /*01a0*/  @!P0 BRA `(.L_x_2) ;  /* 0x00000000005c8947 */ /* 0x000fea0003800000 */
[----:B------:R-:W-:Y:S01]  /*01b0*/  LEA R12, R3, 0x1, 0x1 ;  /* 0x00000001030c7811 */ /* 0x000fe200078e08ff */
[----:B------:R-:W-:-:S06]  /*01c0*/  UMOV UR7, 0x1 ;  /* 0x0000000100077882 */ /* 0x000fcc0000000000 */
.L_x_5:
[----:B------:R-:W-:Y:S01]  /*01d0*/  BAR.SYNC.DEFER_BLOCKING 0x0 ;  /* 0x0000000000007b1d */ /* 0x000fe20000010000 */
[----:B------:R-:W-:Y:S02]  /*01e0*/  ISETP.GE.AND P0, PT, R3, R7, PT ;  /* 0x000000070300720c */ /* 0x000fe40003f06270 */
[----:B------:R-:W-:-:S03]  /*01f0*/  ISETP.GT.U32.AND P1, PT, R7, 0x1, PT ;  /* 0x000000010700780c */ /* 0x000fc60003f24070 */
[----:B------:R-:W-:Y:S08]  /*0200*/  BSSY.RECONVERGENT B0, `(.L_x_3) ;  /* 0x000000e000007945 */ /* 0x000ff00003800200 */
[----:B-1----:R-:W-:Y:S05]  /*0210*/  @P0 BRA `(.L_x_4) ;  /* 0x0000000000300947 */ /* 0x002fea0003800000 */
[----:B0-----:R-:W-:-:S04]  /*0220*/  IMAD R8, R12, UR7, RZ ;  /* 0x000000070c087c24 */ /* 0x001fc8000f8e02ff */
[C---:B------:R-:W-:Y:S02]  /*0230*/  VIADD R9, R8.reuse, 0xffffffff ;  /* 0xffffffff08097836 */ /* 0x040fe40000000000 */
[----:B------:R-:W-:Y:S02]  /*0240*/  VIADD R10, R8, UR7 ;  /* 0x00000007080a7c36 */ /* 0x000fe40008000000 */
[C---:B------:R-:W-:Y:S01]  /*0250*/  VIADD R11, R9.reuse, UR7 ;  /* 0x00000007090b7c36 */ /* 0x040fe20008000000 */
[----:B------:R-:W-:-:S04]  /*0260*/  LEA.HI.SX32 R8, R9, R8, 0x1b ;  /* 0x0000000809087211 */ /* 0x000fc800078fdaff */
[----:B------:R-:W-:Y:S02]  /*0270*/  LEA.HI.SX32 R10, R11, R10, 0x1b ;  /* 0x0000000a0b0a7211 */ /* 0x000fe400078fdaff */
[----:B------:R-:W-:Y:S02]  /*0280*/  LEA R8, R8, UR4, 0x2 ;  /* 0x0000000408087c11 */ /* 0x000fe4000f8e10ff */
[----:B------:R-:W-:-:S04]  /*0290*/  LEA R10, R10, UR4, 0x2 ;  /* 0x000000040a0a7c11 */ /* 0x000fc8000f8e10ff */
[----:B------:R-:W-:Y:S04]  /*02a0*/  LDS R8, [R8+-0x4] ;  /* 0xfffffc0008087984 */ /* 0x000fe80000000800 */
[----:B------:R-:W0:Y:S02]  /*02b0*/  LDS R9, [R10+-0x4] ;  /* 0xfffffc000a097984 */ /* 0x000e240000000800 */
[----:B0-----:R-:W-:-:S05]  /*02c0*/  IMAD.IADD R9, R8, 0x1, R9 ;  /* 0x0000000108097824 */ /* 0x001fca00078e0209 */
[----:B------:R1:W-:Y:S02]  /*02d0*/  STS [R10+-0x4], R9 ;  /* 0xfffffc090a007388 */ /* 0x0003e40000000800 */
.L_x_4:
[----:B------:R-:W-:Y:S05]  /*02e0*/  BSYNC.RECONVERGENT B0 ;  /* 0x0000000000007941 */ /* 0x000fea0003800200 */
.L_x_3:
[----:B------:R-:W-:Y:S01]  /*02f0*/  USHF.L.U32 UR7, UR7, 0x1, URZ ;  /* 0x0000000107077899 */ /* 0x000fe200080006ff */
[----:B------:R-:W-:Y:S01]  /*0300*/  SHF.R.U32.HI R7, RZ, 0x1, R7 ;  /* 0x00000001ff077819 */ /* 0x000fe20000011607 */
[----:B------:R-:W-:Y:S10]  /*0310*/  @P1 BRA `(.L_x_5) ;  /* 0xfffffffc00ac1947 */ /* 0x000ff4000383ffff */
.L_x_2:
[----:B------:R-:W-:Y:S01]  /*0320*/  BAR.SYNC.DEFER_BLOCKING 0x0 ;  /* 0x0000000000007b1d */ /* 0x000fe20000010000 */
[----:B------:R-:W-:-:S05]  /*0330*/  ISETP.NE.AND P0, PT, R3, RZ, PT ;  /* 0x000000ff0300720c */ /* 0x000fca0003f05270 */
[----:B------:R-:W-:Y:S08]  /*0340*/  BSSY.RECONVERGENT B0, `(.L_x_6) ;  /* 0x000000b000007945 */ /* 0x000ff00003800200 */
[----:B------:R-:W-:Y:S05]  /*0350*/  @P0 BRA `(.L_x_7) ;  /* 0x0000000000240947 */ /* 0x000fea0003800000 */
[----:B------:R-:W2:Y:S01]  /*0360*/  LDCU UR6, c[0x0][0x390] ;  /* 0x00007200ff0677ac */ /* 0x000ea20008000800 */
[----:B01----:R-:W0:Y:S01]  /*0370*/  LDC.64 R8, c[0x0][0x398] ;  /* 0x0000e600ff087b82 */ /* 0x003e220000000a00 */
[----:B--2---:R-:W-:-:S04]  /*0380*/  UIADD3 UR5, UPT, UPT, UR6, -0x1, URZ ;  /* 0xffffffff06057890 */ /* 0x004fc8000fffe0ff */
[----:B------:R-:W-:Y:S01]  /*0390*/  ULEA.HI.SX32 UR5, UR5, UR6, 0x1b ;  /* 0x0000000605057291 */ /* 0x000fe2000f8fdaff */
[----:B0-----:R-:W-:-:S03]  /*03a0*/  IMAD.WIDE.U32 R8, R4, 0x4, R8 ;  /* 0x0000000404087825 */ /* 0x001fc600078e0008 */
[----:B------:R-:W-:-:S09]  /*03b0*/  ULEA UR5, UR5, UR4, 0x2 ;  /* 0x0000000405057291 */ /* 0x000fd2000f8e10ff */
[----:B------:R-:W0:Y:S04]  /*03c0*/  LDS R7, [UR5+-0x4] ;  /* 0xfffffc05ff077984 */ /* 0x000e280008000800 */
[----:B------:R-:W-:Y:S04]  /*03d0*/  STS [UR5+-0x4], RZ ;  /* 0xfffffcffff007988 */ /* 0x000fe80008000805 */
[----:B0-----:R2:W-:Y:S02]  /*03e0*/  STG.E desc[UR8][R8.64], R7 ;  /* 0x0000000708007986 */ /* 0x0015e4000c101908 */
.L_x_7:
[----:B------:R-:W-:Y:S05]  /*03f0*/  BSYNC.RECONVERGENT B0 ;  /* 0x0000000000007941 */ /* 0x000fea0003800200 */
.L_x_6:
[----:B------:R-:W3:Y:S02]  /*0400*/  LDCU UR5, c[0x0][0x390] ;  /* 0x00007200ff0577ac */ /* 0x000ee40008000800 */
[----:B---3--:R-:W-:-:S09]  /*0410*/  UISETP.GE.AND UP0, UPT, UR5, 0x2, UPT ;  /* 0x000000020500788c */ /* 0x008fd2000bf06270 */
[----:B------:R-:W-:Y:S05]  /*0420*/  BRA.U !UP0, `(.L_x_8) ;  /* 0x0000000108647547 */ /* 0x000fea000b800000 */
[----:B-1----:R-:W-:Y:S01]  /*0430*/  LEA R10, R3, 0x1, 0x1 ;  /* 0x00000001030a7811 */ /* 0x002fe200078e08ff */
[----:B------:R-:W1:Y:S01]  /*0440*/  LDCU UR6, c[0x0][0x390] ;  /* 0x00007200ff0677ac */ /* 0x000e620008000800 */
[----:B------:R-:W-:-:S05]  /*0450*/  UMOV UR5, 0x1 ;  /* 0x0000000100057882 */ /* 0x000fca0000000000 */
.L_x_11:
[----:B------:R-:W-:Y:S01]  /*0460*/  BAR.SYNC.DEFER_BLOCKING 0x0 ;  /* 0x0000000000007b1d */ /* 0x000fe20000010000 */
[----:B------:R-:W-:Y:S01]  /*0470*/  ISETP.GE.U32.AND P0, PT, R3, UR5, PT ;  /* 0x0000000503007c0c */ /* 0x000fe2000bf06070 */
[----:B------:R-:W-:Y:S02]  /*0480*/  USHF.L.U32 UR5, UR5, 0x1, URZ ;  /* 0x0000000105057899 */ /* 0x000fe400080006ff */
[----:B------:R-:W-:Y:S02]  /*0490*/  USHF.R.U32.HI UR7, URZ, 0x1, UR7 ;  /* 0x00000001ff077899 */ /* 0x000fe40008011607 */
[----:B------:R-:W-:Y:S08]  /*04a0*/  BSSY.RECONVERGENT B0, `(.L_x_9) ;  /* 0x000000f000007945 */ /* 0x000ff00003800200 */
[----:B---3--:R-:W-:Y:S05]  /*04b0*/  @P0 BRA `(.L_x_10) ;  /* 0x0000000000340947 */ /* 0x008fea0003800000 */
[----:B------:R-:W-:-:S04]  /*04c0*/  IMAD R4, R10, UR7, RZ ;  /* 0x000000070a047c24 */ /* 0x000fc8000f8e02ff */
[C---:B--2---:R-:W-:Y:S02]  /*04d0*/  VIADD R7, R4.reuse, 0xffffffff ;  /* 0xffffffff04077836 */ /* 0x044fe40000000000 */
[----:B0-----:R-:W-:Y:S02]  /*04e0*/  VIADD R8, R4, UR7 ;  /* 0x0000000704087c36 */ /* 0x001fe40008000000 */
[C---:B------:R-:W-:Y:S01]  /*04f0*/  VIADD R9, R7.reuse, UR7 ;  /* 0x0000000707097c36 */ /* 0x040fe20008000000 */
[----:B------:R-:W-:-:S04]  /*0500*/  LEA.HI.SX32 R4, R7, R4, 0x1b ;  /* 0x0000000407047211 */ /* 0x000fc800078fdaff */
[----:B------:R-:W-:Y:S02]  /*0510*/  LEA.HI.SX32 R8, R9, R8, 0x1b ;  /* 0x0000000809087211 */ /* 0x000fe400078fdaff */
[----:B------:R-:W-:Y:S02]  /*0520*/  LEA R4, R4, UR4, 0x2 ;  /* 0x0000000404047c11 */ /* 0x000fe4000f8e10ff */
[----:B------:R-:W-:-:S03]  /*0530*/  LEA R8, R8, UR4, 0x2 ;  /* 0x0000000408087c11 */ /* 0x000fc6000f8e10ff */
[----:B------:R-:W-:Y:S04]  /*0540*/  LDS R7, [R4+-0x4] ;  /* 0xfffffc0004077984 */ /* 0x000fe80000000800 */
[----:B------:R-:W0:Y:S02]  /*0550*/  LDS R9, [R8+-0x4] ;  /* 0xfffffc0008097984 */ /* 0x000e240000000800 */
[----:B0-----:R-:W-:Y:S02]  /*0560*/  IMAD.IADD R7, R7, 0x1, R9 ;  /* 0x0000000107077824 */ /* 0x001fe400078e0209 */
[----:B------:R3:W-:Y:S04]  /*0570*/  STS [R4+-0x4], R9 ;  /* 0xfffffc0904007388 */ /* 0x0007e80000000800 */
[----:B------:R3:W-:Y:S02]  /*0580*/  STS [R8+-0x4], R7 ;  /* 0xfffffc0708007388 */ /* 0x0007e40000000800 */
.L_x_10:
[----:B-1----:R-:W-:Y:S05]  /*0590*/  BSYNC.RECONVERGENT B0 ;  /* 0x0000000000007941 */ /* 0x002fea0003800200 */
.L_x_9:
[----:B------:R-:W-:-:S09]  /*05a0*/  UISETP.GE.AND UP0, UPT, UR5, UR6, UPT ;  /* 0x000000060500728c */ /* 0x000fd2000bf06270 */
[----:B------:R-:W-:Y:S05]  /*05b0*/  BRA.U !UP0, `(.L_x_11) ;  /* 0xfffffffd08a87547 */ /* 0x000fea000b83ffff */
.L_x_8:
[----:B------:R-:W-:Y:S08]  /*05c0*/  BAR.SYNC.DEFER_BLOCKING 0x0 ;  /* 0x0000000000007b1d */ /* 0x000ff00000010000 */
[----:B0123--:R-:W0:Y:S01]  /*05d0*/  LDC.64 R8, c[0x0][0x380] ;  /* 0x0000e000ff087b82 */ /* 0x00fe220000000a00 */
[----:B------:R-:W1:Y:S04]  /*05e0*/  LDS R5, [R5] ;  /* 0x0000000005057984 */ /* 0x000e680000000800 */
[----:B------:R-:W2:Y:S01]  /*05f0*/  LDS R7, [R6] ;  /* 0x0000000006077984 */ /* 0x000ea20000000800 */
[----:B0-----:R-:W-:-:S04]  /*0600*/  IMAD.WIDE R8, R0, 0x4, R8 ;  /* 0x0000000400087825 */ /* 0x001fc800078e0208 */
[----:B------:R-:W-:Y:S01]  /*0610*/  IMAD.WIDE R2, R2, 0x4, R8 ;  /* 0x0000000402027825 */ /* 0x000fe200078e0208 */
[----:B-1----:R-:W-:Y:S04]  /*0620*/  STG.E desc[UR8][R8.64], R5 ;  /* 0x0000000508007986 */ /* 0x002fe8000c101908 */
[----:B--2---:R-:W-:Y:S01]  /*0630*/  STG.E desc[UR8][R2.64], R7 ;  /* 0x0000000702007986 */ /* 0x004fe2000c101908 */
[----:B------:R-:W-:Y:S05]  /*0640*/  EXIT ;  /* 0x000000000000794d */ /* 0x000fea0003800000 */
.L_x_12:
        /* <DEDUP_REMOVED lines=11> */
.L_x_24:


//--------------------- .text._Z17prescan_arbitraryPiS_ii --------------------------
	.section	.text._Z17prescan_arbitraryPiS_ii,"ax",@progbits
	.align	128
        .global         _Z17prescan_arbitraryPiS_ii
        .type           _Z17prescan_arbitraryPiS_ii,@function
        .size           _Z17prescan_arbitraryPiS_ii,(.L_x_25 - _Z17prescan_arbitraryPiS_ii)
        .other          _Z17prescan_arbitraryPiS_ii,@"STO_CUDA_ENTRY STV_DEFAULT"
_Z17prescan_arbitraryPiS_ii:
.text._Z17prescan_arbitraryPiS_ii:
[----:B------:R-:W-:Y:S01]  /*0000*/  LDC R1, c[0x0][0x37c] ;  /* 0x0000df00ff017b82 */ /* 0x000fe20000000800 */
[----:B------:R-:W0:Y:S07]  /*0010*/  S2R R0, SR_TID.X ;  /* 0x0000000000007919 */ /* 0x000e2e0000002100 */
[----:B------:R-:W0:Y:S01]  /*0020*/  LDC R3, c[0x0][0x390] ;  /* 0x0000e400ff037b82 */ /* 0x000e220000000800 */
[----:B------:R-:W1:Y:S01]  /*0030*/  LDCU.64 UR8, c[0x0][0x358] ;  /* 0x00006b00ff0877ac */ /* 0x000e620008000a00 */
[----:B0-----:R-:W-:-:S02]  /*0040*/  ISETP.GE.AND P0, PT, R0, R3, PT ;  /* 0x000000030000720c */ /* 0x001fc40003f06270 */
[----:B------:R-:W-:-:S04]  /*0050*/  LEA.HI R3, R3, R3, RZ, 0x1 ;  /* 0x0000000303037211 */ /* 0x000fc800078f08ff */
[----:B------:R-:W-:-:S07]  /*0060*/  SHF.R.S32.HI R3, RZ, 0x1, R3 ;  /* 0x00000001ff037819 */ /* 0x000fce0000011403 */
[----:B------:R-:W0:Y:S02]  /*0070*/  @!P0 LDC.64 R6, c[0x0][0x388] ;  /* 0x0000e200ff068b82 */ /* 0x000e240000000a00 */
[----:B0-----:R-:W-:-:S04]  /*0080*/  @!P0 IMAD.WIDE.U32 R6, R0, 0x4, R6 ;  /* 0x0000000400068825 */ /* 0x001fc800078e0006 */
[C---:B------:R-:W-:Y:S02]  /*0090*/  @!P0 IMAD.WIDE R8, R3.reuse, 0x4, R6 ;  /* 0x0000000403088825 */ /* 0x040fe400078e0206 */
[----:B-1----:R-:W2:Y:S04]  /*00a0*/  @!P0 LDG.E R7, desc[UR8][R6.64] ;  /* 0x0000000806078981 */ /* 0x002ea8000c1e1900 */
[----:B------:R-:W3:Y:S01]  /*00b0*/  @!P0 LDG.E R9, desc[UR8][R8.64] ;  /* 0x0000000808098981 */ /* 0x000ee2000c1e1900 */
[----:B------:R-:W0:Y:S01]  /*00c0*/  S2UR UR5, SR_CgaCtaId ;  /* 0x00000000000579c3 */ /* 0x000e220000008800 */
[----:B------:R-:W-:Y:S01]  /*00d0*/  UMOV UR4, 0x400 ;  /* 0x0000040000047882 */ /* 0x000fe20000000000 */
[----:B------:R-:W-:Y:S01]  /*00e0*/  IMAD.IADD R2, R3, 0x1, R0 ;  /* 0x0000000103027824 */ /* 0x000fe200078e0200 */
[----:B------:R-:W-:Y:S01]  /*00f0*/  LEA.HI R4, R0, R0, RZ, 0x1b ;  /* 0x0000000000047211 */ /* 0x000fe200078fd8ff */
[----:B------:R-:W-:-:S03]  /*0100*/  UMOV UR7, 0x1 ;  /* 0x0000000100077882 */ /* 0x000fc60000000000 */
[----:B------:R-:W-:Y:S01]  /*0110*/  LEA.HI.SX32 R5, R2, R2, 0x1b ;  /* 0x0000000202057211 */ /* 0x000fe200078fdaff */
[----:B0-----:R-:W-:Y:S01]  /*0120*/  ULEA UR4, UR5, UR4, 0x18 ;  /* 0x0000000405047291 */ /* 0x001fe2000f8ec0ff */
[----:B------:R-:W0:Y:S05]  /*0130*/  LDCU UR5, c[0x0][0x394] ;  /* 0x00007280ff0577ac */ /* 0x000e2a0008000800 */
[----:B------:R-:W-:Y:S02]  /*0140*/  LEA R2, R4, UR4, 0x2 ;  /* 0x0000000404027c11 */ /* 0x000fe4000f8e10ff */
[----:B------:R-:W-:Y:S01]  /*0150*/  LEA R4, R5, UR4, 0x2 ;  /* 0x0000000405047c11 */ /* 0x000fe2000f8e10ff */
[----:B0-----:R-:W-:-:S04]  /*0160*/  USHF.R.S32.HI UR5, URZ, 0x1, UR5 ;  /* 0x00000001ff057899 */ /* 0x001fc80008011405 */
[----:B------:R-:W-:Y:S01]  /*0170*/  UISETP.GE.AND UP0, UPT, UR5, 0x1, UPT ;  /* 0x000000010500788c */ /* 0x000fe2000bf06270 */
[----:B--2---:R0:W-:Y:S04]  /*0180*/  @!P0 STS [R2], R7 ;  /* 0x0000000702008388 */ /* 0x0041e80000000800 */
[----:B---3--:R0:W-:Y:S04]  /*0190*/  @!P0 STS [R4], R9 ;  /* 0x0000000904008388 */ /* 0x0081e80000000800 */
[----:B------:R0:W-:Y:S04]  /*01a0*/  @P0 STS [R2], RZ ;  /* 0x000000ff02000388 */ /* 0x0001e80000000800 */
[----:B------:R0:W-:Y:S01]  /*01b0*/  @P0 STS [R4], RZ ;  /* 0x000000ff04000388 */ /* 0x0001e20000000800 */
[----:B------:R-:W-:Y:S05]  /*01c0*/  BRA.U !UP0, `(.L_x_13) ;  /* 0x0000000108607547 */ /* 0x000fea000b800000 */
[----:B0-----:R-:W-:Y:S01]  /*01d0*/  LEA R9, R0, 0x1, 0x1 ;  /* 0x0000000100097811 */ /* 0x001fe200078e08ff */
[----:B------:R-:W-:-:S06]  /*01e0*/  UMOV UR7, 0x1 ;  /* 0x0000000100077882 */ /* 0x000fcc0000000000 */
.L_x_16:
[----:B------:R-:W-:Y:S01]  /*01f0*/  BAR.SYNC.DEFER_BLOCKING 0x0 ;  /* 0x0000000000007b1d */ /* 0x000fe20000010000 */
[----:B------:R-:W-:-:S05]  /*0200*/  ISETP.GE.AND P0, PT, R0, UR5, PT ;  /* 0x0000000500007c0c */ /* 0x000fca000bf06270 */
[----:B------:R-:W-:Y:S08]  /*0210*/  BSSY.RECONVERGENT B0, `(.L_x_14) ;  /* 0x000000e000007945 */ /* 0x000ff00003800200 */
[----:B0-----:R-:W-:Y:S05]  /*0220*/  @P0 BRA `(.L_x_15) ;  /* 0x0000000000300947 */ /* 0x001fea0003800000 */
[----:B------:R-:W-:-:S04]  /*0230*/  IMAD R5, R9, UR7, RZ ;  /* 0x0000000709057c24 */ /* 0x000fc8000f8e02ff */
        /* <DEDUP_REMOVED lines=11> */
.L_x_15:
[----:B------:R-:W-:Y:S05]  /*02f0*/  BSYNC.RECONVERGENT B0 ;  /* 0x0000000000007941 */ /* 0x000fea0003800200 */
.L_x_14:
[----:B------:R-:W-:Y:S02]  /*0300*/  UISETP.GT.U32.AND UP0, UPT, UR5, 0x1, UPT ;  /* 0x000000010500788c */ /* 0x000fe4000bf04070 */
[----:B------:R-:W-:Y:S02]  /*0310*/  USHF.R.U32.HI UR6, URZ, 0x1, UR5 ;  /* 0x00000001ff067899 */ /* 0x000fe40008011605 */
[----:B------:R-:W-:-:S05]  /*0320*/  USHF.L.U32 UR7, UR7, 0x1, URZ ;  /* 0x0000000107077899 */ /* 0x000fca00080006ff */
[----:B------:R-:W-:Y:S01]  /*0330*/  UMOV UR5, UR6 ;  /* 0x0000000600057c82 */ /* 0x000fe20008000000 */
[----:B------:R-:W-:Y:S06]  /*0340*/  BRA.U UP0, `(.L_x_16) ;  /* 0xfffffffd00a87547 */ /* 0x000fec000b83ffff */
.L_x_13:
[----:B0-----:R-:W0:Y:S01]  /*0350*/  LDC R6, c[0x0][0x394] ;  /* 0x0000e500ff067b82 */ /* 0x001e220000000800 */
[----:B------:R-:W-:-:S13]  /*0360*/  ISETP.NE.AND P0, PT, R0, RZ, PT ;  /* 0x000000ff0000720c */ /* 0x000fda0003f05270 */
[----:B0-----:R-:W-:-:S05]  /*0370*/  @!P0 VIADD R5, R6, 0xffffffff ;  /* 0xffffffff06058836 */ /* 0x001fca0000000000 */
[----:B------:R-:W-:-:S04]  /*0380*/  @!P0 LEA.HI.SX32 R5, R5, R6, 0x1b ;  /* 0x0000000605058211 */ /* 0x000fc800078fdaff */
[----:B------:R-:W-:-:S05]  /*0390*/  @!P0 LEA R5, R5, UR4, 0x2 ;  /* 0x0000000405058c11 */ /* 0x000fca000f8e10ff */
[----:B------:R0:W-:Y:S01]  /*03a0*/  @!P0 STS [R5+-0x4], RZ ;  /* 0xfffffcff05008388 */ /* 0x0001e20000000800 */
[----:B------:R-:W-:-:S13]  /*03b0*/  ISETP.GE.AND P0, PT, R6, 0x2, PT ;  /* 0x000000020600780c */ /* 0x000fda0003f06270 */
[----:B0-----:R-:W-:Y:S05]  /*03c0*/  @!P0 BRA `(.L_x_17) ;  /* 0x0000000000648947 */ /* 0x001fea0003800000 */
[----:B------:R-:W-:Y:S01]  /*03d0*/  LEA R9, R0, 0x1, 0x1 ;  /* 0x0000000100097811 */ /* 0x000fe200078e08ff */
[----:B------:R-:W0:Y:S01]  /*03e0*/  LDCU UR6, c[0x0][0x394] ;  /* 0x00007280ff0677ac */ /* 0x000e220008000800 */
[----:B------:R-:W-:-:S05]  /*03f0*/  UMOV UR5, 0x1 ;  /* 0x0000000100057882 */ /* 0x000fca0000000000 */
.L_x_20:
[----:B------:R-:W-:Y:S01]  /*0400*/  BAR.SYNC.DEFER_BLOCKING 0x0 ;  /* 0x0000000000007b1d */ /* 0x000fe20000010000 */
[----:B------:R-:W-:Y:S01]  /*0410*/  ISETP.GE.U32.AND P0, PT, R0, UR5, PT ;  /* 0x0000000500007c0c */ /* 0x000fe2000bf06070 */
[----:B------:R-:W-:Y:S02]  /*0420*/  USHF.L.U32 UR5, UR5, 0x1, URZ ;  /* 0x0000000105057899 */ /* 0x000fe400080006ff */
[----:B------:R-:W-:Y:S02]  /*0430*/  USHF.R.U32.HI UR7, URZ, 0x1, UR7 ;  /* 0x00000001ff077899 */ /* 0x000fe40008011607 */
[----:B------:R-:W-:Y:S08]  /*0440*/  BSSY.RECONVERGENT B0, `(.L_x_18) ;  /* 0x000000f000007945 */ /* 0x000ff00003800200 */
[----:B-1----:R-:W-:Y:S05]  /*0450*/  @P0 BRA `(.L_x_19) ;  /* 0x0000000000340947 */ /* 0x002fea0003800000 */
[----:B------:R-:W-:-:S04]  /*0460*/  IMAD R5, R9, UR7, RZ ;  /* 0x0000000709057c24 */ /* 0x000fc8000f8e02ff */
[C---:B------:R-:W-:Y:S02]  /*0470*/  VIADD R6, R5.reuse, 0xffffffff ;  /* 0xffffffff05067836 */ /* 0x040fe40000000000 */
[----:B------:R-:W-:Y:S02]  /*0480*/  VIADD R7, R5, UR7 ;  /* 0x0000000705077c36 */ /* 0x000fe40008000000 */
[C---:B------:R-:W-:Y:S01]  /*0490*/  VIADD R8, R6.reuse, UR7 ;  /* 0x0000000706087c36 */ /* 0x040fe20008000000 */
[----:B------:R-:W-:-:S04]  /*04a0*/  LEA.HI.SX32 R5, R6, R5, 0x1b ;  /* 0x0000000506057211 */ /* 0x000fc800078fdaff */
[----:B------:R-:W-:Y:S02]  /*04b0*/  LEA.HI.SX32 R7, R8, R7, 0x1b ;  /* 0x0000000708077211 */ /* 0x000fe400078fdaff */
[----:B------:R-:W-:Y:S02]  /*04c0*/  LEA R5, R5, UR4, 0x2 ;  /* 0x0000000405057c11 */ /* 0x000fe4000f8e10ff */
[----:B------:R-:W-:-:S03]  /*04d0*/  LEA R7, R7, UR4, 0x2 ;  /* 0x0000000407077c11 */ /* 0x000fc6000f8e10ff */
[----:B------:R-:W-:Y:S04]  /*04e0*/  LDS R6, [R5+-0x4] ;  /* 0xfffffc0005067984 */ /* 0x000fe80000000800 */
[----:B------:R-:W1:Y:S02]  /*04f0*/  LDS R8, [R7+-0x4] ;  /* 0xfffffc0007087984 */ /* 0x000e640000000800 */
[----:B-1----:R-:W-:Y:S02]  /*0500*/  IMAD.IADD R6, R6, 0x1, R8 ;  /* 0x0000000106067824 */ /* 0x002fe400078e0208 */
[----:B------:R1:W-:Y:S04]  /*0510*/  STS [R5+-0x4], R8 ;  /* 0xfffffc0805007388 */ /* 0x0003e80000000800 */
[----:B------:R1:W-:Y:S02]  /*0520*/  STS [R7+-0x4], R6 ;  /* 0xfffffc0607007388 */ /* 0x0003e40000000800 */
.L_x_19:
[----:B0-----:R-:W-:Y:S05]  /*0530*/  BSYNC.RECONVERGENT B0 ;  /* 0x0000000000007941 */ /* 0x001fea0003800200 */
.L_x_18:
[----:B------:R-:W-:-:S09]  /*0540*/  UISETP.GE.AND UP0, UPT, UR5, UR6, UPT ;  /* 0x000000060500728c */ /* 0x000fd2000bf06270 */
[----:B------:R-:W-:Y:S05]  /*0550*/  BRA.U !UP0, `(.L_x_20) ;  /* 0xfffffffd08a87547 */ /* 0x000fea000b83ffff */
.L_x_17:
[----:B------:R-:W0:Y:S01]  /*0560*/  LDCU UR10, c[0x0][0x390] ;  /* 0x00007200ff0a77ac */ /* 0x000e220008000800 */
[----:B------:R-:W-:Y:S01]  /*0570*/  BAR.SYNC.DEFER_BLOCKING 0x0 ;  /* 0x0000000000007b1d */ /* 0x000fe20000010000 */
[----:B0-----:R-:W-:-:S13]  /*0580*/  ISETP.GE.AND P0, PT, R0, UR10, PT ;  /* 0x0000000a00007c0c */ /* 0x001fda000bf06270 */
[----:B------:R-:W-:Y:S05]  /*0590*/  @P0 EXIT ;  /* 0x000000000000094d */ /* 0x000fea0003800000 */
[----:B-1----:R-:W0:Y:S01]  /*05a0*/  LDS R5, [R2] ;  /* 0x0000000002057984 */ /* 0x002e220000000800 */
[----:B------:R-:W1:Y:S03]  /*05b0*/  LDC.64 R6, c[0x0][0x380] ;  /* 0x0000e000ff067b82 */ /* 0x000e660000000a00 */
[----:B------:R-:W2:Y:S01]  /*05c0*/  LDS R11, [R4] ;  /* 0x00000000040b7984 */ /* 0x000ea20000000800 */
[----:B-1----:R-:W-:-:S04]  /*05d0*/  IMAD.WIDE.U32 R6, R0, 0x4, R6 ;  /* 0x0000000400067825 */ /* 0x002fc800078e0006 */
[----:B------:R-:W-:Y:S01]  /*05e0*/  IMAD.WIDE R8, R3, 0x4, R6 ;  /* 0x0000000403087825 */ /* 0x000fe200078e0206 */
[----:B0-----:R-:W-:Y:S04]  /*05f0*/  STG.E desc[UR8][R6.64], R5 ;  /* 0x0000000506007986 */ /* 0x001fe8000c101908 */
[----:B--2---:R-:W-:Y:S01]  /*0600*/  STG.E desc[UR8][R8.64], R11 ;  /* 0x0000000b08007986 */ /* 0x004fe2000c101908 */
[----:B------:R-:W-:Y:S05]  /*0610*/  EXIT ;  /* 0x000000000000794d */ /* 0x000fea0003800000 */
.L_x_21:
        /* <DEDUP_REMOVED lines=14> */
.L_x_25:


//--------------------- .nv.shared._Z3addPiiS_S_  --------------------------
	.section	.nv.shared._Z3addPiiS_S_,"aw",@nobits
	.sectionflags	@""
	.align	16
	.zero		1024


//--------------------- .nv.shared.reserved.0     --------------------------
	.section	.nv.shared.reserved.0,"aw",@nobits
	.weak		__nv_reservedSMEM_offset_0_alias
	.size		__nv_reservedSMEM_offset_0_alias, 0, 64
	.other		__nv_reservedSMEM_offset_0_alias,@"STO_CUDA_RESERVED_SHARED STV_DEFAULT"
__nv_reservedSMEM_offset_0_alias:
	.zero		0
	.zero		64


//--------------------- .nv.shared._Z3addPiiS_    --------------------------
	.section	.nv.shared._Z3addPiiS_,"aw",@nobits
	.sectionflags	@""
	.align	16
	.zero		1024


//--------------------- .nv.shared._Z13prescan_largePiS_iS_ --------------------------
	.section	.nv.shared._Z13prescan_largePiS_iS_,"aw",@nobits
	.sectionflags	@""
	.align	16
	.zero		1024


//--------------------- .nv.shared._Z17prescan_arbitraryPiS_ii --------------------------
	.section	.nv.shared._Z17prescan_arbitraryPiS_ii,"aw",@nobits
	.sectionflags	@""
	.align	16
	.zero		1024


//--------------------- .nv.constant0._Z3addPiiS_S_ --------------------------
	.section	.nv.constant0._Z3addPiiS_S_,"a",@progbits
	.sectionflags	@""
	.align	4
.nv.constant0._Z3addPiiS_S_:
	.zero		928


//--------------------- .nv.constant0._Z3addPiiS_ --------------------------
	.section	.nv.constant0._Z3addPiiS_,"a",@progbits
	.sectionflags	@""
	.align	4
.nv.constant0._Z3addPiiS_:
	.zero		920


//--------------------- .nv.constant0._Z13prescan_largePiS_iS_ --------------------------
	.section	.nv.constant0._Z13prescan_largePiS_iS_,"a",@progbits
	.sectionflags	@""
	.align	4
.nv.constant0._Z13prescan_largePiS_iS_:
	.zero		928


//--------------------- .nv.constant0._Z17prescan_arbitraryPiS_ii --------------------------
	.section	.nv.constant0._Z17prescan_arbitraryPiS_ii,"a",@progbits
	.sectionflags	@""
	.align	4
.nv.constant0._Z17prescan_arbitraryPiS_ii:
	.zero		920


//--------------------- SYMBOLS --------------------------

	.type		.nv.reservedSmem.offset0,@object
	.size		.nv.reservedSmem.offset0,0x4
	.type		.nv.reservedSmem.cap,@object
	.size		.nv.reservedSmem.cap,0x4
